//
// Generated by NVIDIA NVVM Compiler
//
// Compiler Build ID: CL-36424714
// Cuda compilation tools, release 13.0, V13.0.88
// Based on NVVM 20.0.0
//

.version 9.0
.target sm_100
.address_size 64

	// .globl	t_kernel

.visible .entry t_kernel(
	.param .u64 .ptr .align 1 t_kernel_param_0,
	.param .u32 t_kernel_param_1,
	.param .u32 t_kernel_param_2
)
{
	.reg .pred 	%p<4>;
	.reg .b32 	%r<11>;
	.reg .b64 	%rd<5>;
	.reg .b64 	%fd<24>;

	ld.param.u64 	%rd1, [t_kernel_param_0];
	ld.param.u32 	%r2, [t_kernel_param_1];
	ld.param.u32 	%r3, [t_kernel_param_2];
	mov.u32 	%r4, %ctaid.x;
	mov.u32 	%r5, %ntid.x;
	mov.u32 	%r6, %tid.x;
	mad.lo.s32 	%r1, %r4, %r5, %r6;
	mov.b32 	%r7, 1;
	shl.b32 	%r8, %r7, %r3;
	setp.ge.s32 	%p1, %r1, %r8;
	@%p1 bra 	$L__BB0_3;
	shr.u32 	%r9, %r1, %r2;
	and.b32  	%r10, %r9, 1;
	setp.eq.b32 	%p2, %r10, 1;
	not.pred 	%p3, %p2;
	@%p3 bra 	$L__BB0_3;
	mov.f64 	%fd1, 0d3FE921FB54442D18;
	mul.rn.f64 	%fd2, %fd1, %fd1;
	fma.rn.f64 	%fd3, %fd2, 0dBDA8FF8320FD8164, 0d3E21EEA7C1EF8528;
	fma.rn.f64 	%fd4, %fd3, %fd2, 0dBE927E4F8E06E6D9;
	fma.rn.f64 	%fd5, %fd4, %fd2, 0d3EFA01A019DDBCE9;
	fma.rn.f64 	%fd6, %fd5, %fd2, 0dBF56C16C16C15D47;
	fma.rn.f64 	%fd7, %fd6, %fd2, 0d3FA5555555555551;
	fma.rn.f64 	%fd8, %fd7, %fd2, 0dBFE0000000000000;
	fma.rn.f64 	%fd9, %fd8, %fd2, 0d3FF0000000000000;
	fma.rn.f64 	%fd10, %fd2, 0d3DE5DB65F9785EBA, 0dBE5AE5F12CB0D246;
	fma.rn.f64 	%fd11, %fd10, %fd2, 0d3EC71DE369ACE392;
	fma.rn.f64 	%fd12, %fd11, %fd2, 0dBF2A01A019DB62A1;
	fma.rn.f64 	%fd13, %fd12, %fd2, 0d3F81111111110818;
	fma.rn.f64 	%fd14, %fd13, %fd2, 0dBFC5555555555554;
	fma.rn.f64 	%fd15, %fd14, %fd2, 0d0000000000000000;
	fma.rn.f64 	%fd16, %fd15, 0d3FE921FB54442D18, 0d3FE921FB54442D18;
	cvta.to.global.u64 	%rd2, %rd1;
	mul.wide.s32 	%rd3, %r1, 16;
	add.s64 	%rd4, %rd2, %rd3;
	ld.global.v2.f64 	{%fd17, %fd18}, [%rd4];
	mul.f64 	%fd19, %fd9, %fd17;
	mul.f64 	%fd20, %fd16, %fd18;
	sub.f64 	%fd21, %fd19, %fd20;
	mul.f64 	%fd22, %fd9, %fd18;
	fma.rn.f64 	%fd23, %fd16, %fd17, %fd22;
	st.global.v2.f64 	[%rd4], {%fd21, %fd23};
$L__BB0_3:
	ret;

}


// ===== COMPILED SASS (sm_100) =====

	.target	sm_100

	.elftype	@"ET_EXEC"


//--------------------- .note.nv.tkinfo           --------------------------
	.section	.note.nv.tkinfo,"",@"SHT_NOTE"
	.sectionflags	@"SHF_NOTE_NV_TKINFO"
	.tkinfo
        /*0018*/ 	.word	0x00000002
        /*0030*/ 	.string	""
        /*0030*/ 	.string	"ptxas"
        /*0030*/ 	.string	"Cuda compilation tools, release 13.0, V13.0.88"
        /*0030*/ 	.string	"Build cuda_13.0.r13.0/compiler.36424714_0"
        /*0030*/ 	.string	"-arch sm_100 -m 64 "



//--------------------- .note.nv.cuinfo           --------------------------
	.section	.note.nv.cuinfo,"",@"SHT_NOTE"
	.sectionflags	@"SHF_NOTE_NV_CUINFO"
        /*0018*/ 	.short	0x0002
        /*001a*/ 	.short	0x0064
        /*001c*/ 	.short	0x0082
	.zero		2


//--------------------- .nv.info                  --------------------------
	.section	.nv.info,"",@"SHT_CUDA_INFO"
	.align	4


	//----- nvinfo : EIATTR_REGCOUNT
	.align		4
        /*0000*/ 	.byte	0x04, 0x2f
        /*0002*/ 	.short	(.L_1 - .L_0)
	.align		4
.L_0:
        /*0004*/ 	.word	index@(t_kernel)
        /*0008*/ 	.word	0x00000012


	//----- nvinfo : EIATTR_FRAME_SIZE
	.align		4
.L_1:
        /*000c*/ 	.byte	0x04, 0x11
        /*000e*/ 	.short	(.L_3 - .L_2)
	.align		4
.L_2:
        /*0010*/ 	.word	index@(t_kernel)
        /*0014*/ 	.word	0x00000000


	//----- nvinfo : EIATTR_MIN_STACK_SIZE
	.align		4
.L_3:
        /*0018*/ 	.byte	0x04, 0x12
        /*001a*/ 	.short	(.L_5 - .L_4)
	.align		4
.L_4:
        /*001c*/ 	.word	index@(t_kernel)
        /*0020*/ 	.word	0x00000000
.L_5:


//--------------------- .nv.compat                --------------------------
	.section	.nv.compat,"",@"SHT_CUDA_COMPAT_INFO"
	.align	4
        /*0000*/ 	.byte	0x02, 0x09, 0x00, 0x00, 0x02, 0x02, 0x01, 0x00, 0x02, 0x05, 0x05, 0x00, 0x03, 0x07, 0x01, 0x01
        /*0010*/ 	.byte	0x02, 0x03, 0x00, 0x00, 0x02, 0x06, 0x01, 0x00, 0x04, 0x0b, 0x08, 0x00, 0x01, 0x00, 0x00, 0x00
        /*0020*/ 	.byte	0x00, 0x00, 0x00, 0x00


//--------------------- .nv.info.t_kernel         --------------------------
	.section	.nv.info.t_kernel,"",@"SHT_CUDA_INFO"
	.sectionflags	@""
	.align	4


	//----- nvinfo : EIATTR_CUDA_API_VERSION
	.align		4
        /*0000*/ 	.byte	0x04, 0x37
        /*0002*/ 	.short	(.L_7 - .L_6)
.L_6:
        /*0004*/ 	.word	0x00000082


	//----- nvinfo : EIATTR_KPARAM_INFO
	.align		4
.L_7:
        /*0008*/ 	.byte	0x04, 0x17
        /*000a*/ 	.short	(.L_9 - .L_8)
.L_8:
        /*000c*/ 	.word	0x00000000
        /*0010*/ 	.short	0x0002
        /*0012*/ 	.short	0x000c
        /*0014*/ 	.byte	0x00, 0xf0, 0x11, 0x00


	//----- nvinfo : EIATTR_KPARAM_INFO
	.align		4
.L_9:
        /*0018*/ 	.byte	0x04, 0x17
        /*001a*/ 	.short	(.L_11 - .L_10)
.L_10:
        /*001c*/ 	.word	0x00000000
        /*0020*/ 	.short	0x0001
        /*0022*/ 	.short	0x0008
        /*0024*/ 	.byte	0x00, 0xf0, 0x11, 0x00


	//----- nvinfo : EIATTR_KPARAM_INFO
	.align		4
.L_11:
        /*0028*/ 	.byte	0x04, 0x17
        /*002a*/ 	.short	(.L_13 - .L_12)
.L_12:
        /*002c*/ 	.word	0x00000000
        /*0030*/ 	.short	0x0000
        /*0032*/ 	.short	0x0000
        /*0034*/ 	.byte	0x00, 0xf5, 0x21, 0x00


	//----- nvinfo : EIATTR_SPARSE_MMA_MASK
	.align		4
.L_13:
        /*0038*/ 	.byte	0x03, 0x50
        /*003a*/ 	.short	0x0000


	//----- nvinfo : EIATTR_MAXREG_COUNT
	.align		4
        /*003c*/ 	.byte	0x03, 0x1b
        /*003e*/ 	.short	0x00ff


	//----- nvinfo : EIATTR_MERCURY_ISA_VERSION
	.align		4
        /*0040*/ 	.byte	0x03, 0x5f
        /*0042*/ 	.short	0x0101


	//----- nvinfo : EIATTR_VRC_CTA_INIT_COUNT
	.align		4
        /*0044*/ 	.byte	0x02, 0x4a
	.zero		1
	.zero		1


	//----- nvinfo : EIATTR_EXIT_INSTR_OFFSETS
	.align		4
        /*0048*/ 	.byte	0x04, 0x1c
        /*004a*/ 	.short	(.L_15 - .L_14)


	//   ....[0]....
.L_14:
        /*004c*/ 	.word	0x00000090


	//   ....[1]....
        /*0050*/ 	.word	0x000000e0


	//   ....[2]....
        /*0054*/ 	.word	0x00000410


	//----- nvinfo : EIATTR_CBANK_PARAM_SIZE
	.align		4
.L_15:
        /*0058*/ 	.byte	0x03, 0x19
        /*005a*/ 	.short	0x0010


	//----- nvinfo : EIATTR_PARAM_CBANK
	.align		4
        /*005c*/ 	.byte	0x04, 0x0a
        /*005e*/ 	.short	(.L_17 - .L_16)
	.align		4
.L_16:
        /*0060*/ 	.word	index@(.nv.constant0.t_kernel)
        /*0064*/ 	.short	0x0380
        /*0066*/ 	.short	0x0010


	//----- nvinfo : EIATTR_SW_WAR
	.align		4
.L_17:
        /*0068*/ 	.byte	0x04, 0x36
        /*006a*/ 	.short	(.L_19 - .L_18)
.L_18:
        /*006c*/ 	.word	0x00000008
.L_19:


//--------------------- .nv.callgraph             --------------------------
	.section	.nv.callgraph,"",@"SHT_CUDA_CALLGRAPH"
	.align	4
	.sectionentsize	8
	.align		4
        /*0000*/ 	.word	0x00000000
	.align		4
        /*0004*/ 	.word	0xffffffff
	.align		4
        /*0008*/ 	.word	0x00000000
	.align		4
        /*000c*/ 	.word	0xfffffffe
	.align		4
        /*0010*/ 	.word	0x00000000
	.align		4
        /*0014*/ 	.word	0xfffffffd
	.align		4
        /*0018*/ 	.word	0x00000000
	.align		4
        /*001c*/ 	.word	0xfffffffc


//--------------------- .text.t_kernel            --------------------------
	.section	.text.t_kernel,"ax",@progbits
	.align	128
        .global         t_kernel
        .type           t_kernel,@function
        .size           t_kernel,(.L_x_1 - t_kernel)
        .other          t_kernel,@"STO_CUDA_ENTRY STV_DEFAULT"
t_kernel:
.text.t_kernel:
[----:B------:R-:W-:Y:S01]  /*0000*/  LDC R1, c[0x0][0x37c] ;  /* 0x0000df00ff017b82 */ /* 0x000fe20000000800 */
[----:B------:R-:W0:Y:S07]  /*0010*/  S2R R0, SR_TID.X ;  /* 0x0000000000007919 */ /* 0x000e2e0000002100 */
[----:B------:R-:W0:Y:S01]  /*0020*/  S2UR UR6, SR_CTAID.X ;  /* 0x00000000000679c3 */ /* 0x000e220000002500 */
[----:B------:R-:W1:Y:S01]  /*0030*/  LDCU UR4, c[0x0][0x38c] ;  /* 0x00007180ff0477ac */ /* 0x000e620008000800 */
[----:B------:R-:W-:-:S06]  /*0040*/  UMOV UR5, 0x1 ;  /* 0x0000000100057882 */ /* 0x000fcc0000000000 */
[----:B------:R-:W0:Y:S01]  /*0050*/  LDC R5, c[0x0][0x360] ;  /* 0x0000d800ff057b82 */ /* 0x000e220000000800 */
[----:B-1----:R-:W-:Y:S01]  /*0060*/  USHF.L.U32 UR4, UR5, UR4, URZ ;  /* 0x0000000405047299 */ /* 0x002fe200080006ff */
[----:B0-----:R-:W-:-:S05]  /*0070*/  IMAD R5, R5, UR6, R0 ;  /* 0x0000000605057c24 */ /* 0x001fca000f8e0200 */
[----:B------:R-:W-:-:S13]  /*0080*/  ISETP.GE.AND P0, PT, R5, UR4, PT ;  /* 0x0000000405007c0c */ /* 0x000fda000bf06270 */
[----:B------:R-:W-:Y:S05]  /*0090*/  @P0 EXIT ;  /* 0x000000000000094d */ /* 0x000fea0003800000 */
[----:B------:R-:W0:Y:S02]  /*00a0*/  LDCU UR4, c[0x0][0x388] ;  /* 0x00007100ff0477ac */ /* 0x000e240008000800 */
[----:B0-----:R-:W-:-:S04]  /*00b0*/  SHF.R.U32.HI R0, RZ, UR4, R5 ;  /* 0x00000004ff007c19 */ /* 0x001fc80008011605 */
[----:B------:R-:W-:-:S04]  /*00c0*/  LOP3.LUT R0, R0, 0x1, RZ, 0xc0, !PT ;  /* 0x0000000100007812 */ /* 0x000fc800078ec0ff */
[----:B------:R-:W-:-:S13]  /*00d0*/  ISETP.NE.U32.AND P0, PT, R0, 0x1, PT ;  /* 0x000000010000780c */ /* 0x000fda0003f05070 */
[----:B------:R-:W-:Y:S05]  /*00e0*/  @P0 EXIT ;  /* 0x000000000000094d */ /* 0x000fea0003800000 */
[----:B------:R-:W0:Y:S01]  /*00f0*/  LDC.64 R2, c[0x0][0x380] ;  /* 0x0000e000ff027b82 */ /* 0x000e220000000a00 */
[----:B------:R-:W1:Y:S01]  /*0100*/  LDCU.64 UR4, c[0x0][0x358] ;  /* 0x00006b00ff0477ac */ /* 0x000e620008000a00 */
[----:B0-----:R-:W-:-:S05]  /*0110*/  IMAD.WIDE R2, R5, 0x10, R2 ;  /* 0x0000001005027825 */ /* 0x001fca00078e0202 */
[----:B-1----:R-:W2:Y:S01]  /*0120*/  LDG.E.128 R4, desc[UR4][R2.64] ;  /* 0x0000000402047981 */ /* 0x002ea2000c1e1d00 */
[----:B------:R-:W-:Y:S02]  /*0130*/  IMAD.MOV.U32 R8, RZ, RZ, 0x54442d18 ;  /* 0x54442d18ff087424 */ /* 0x000fe400078e00ff */
[----:B------:R-:W-:Y:S02]  /*0140*/  HFMA2 R12, -RZ, RZ, -2.966796875, -7.8678131103515625e-05 ;  /* 0xc1ef8528ff0c7431 */ /* 0x000fe400000001ff */
[----:B------:R-:W-:Y:S01]  /*0150*/  IMAD.MOV.U32 R9, RZ, RZ, 0x3fe921fb ;  /* 0x3fe921fbff097424 */ /* 0x000fe200078e00ff */
[----:B------:R-:W-:Y:S01]  /*0160*/  MOV R14, 0x2cb0d246 ;  /* 0x2cb0d246000e7802 */ /* 0x000fe20000000f00 */
[----:B------:R-:W-:Y:S01]  /*0170*/  IMAD.MOV.U32 R15, RZ, RZ, 0x3e5ae5f1 ;  /* 0x3e5ae5f1ff0f7424 */ /* 0x000fe200078e00ff */
[----:B------:R-:W-:Y:S01]  /*0180*/  UMOV UR8, 0xf9785eba ;  /* 0xf9785eba00087882 */ /* 0x000fe20000000000 */
[----:B------:R-:W-:Y:S01]  /*0190*/  IMAD.MOV.U32 R13, RZ, RZ, 0x3e21eea7 ;  /* 0x3e21eea7ff0d7424 */ /* 0x000fe200078e00ff */
[----:B------:R-:W-:Y:S01]  /*01a0*/  UMOV UR9, 0x3de5db65 ;  /* 0x3de5db6500097882 */ /* 0x000fe20000000000 */
[----:B------:R-:W-:Y:S01]  /*01b0*/  DMUL R10, R8, R8 ;  /* 0x00000008080a7228 */ /* 0x000fe20000000000 */
[----:B------:R-:W-:Y:S01]  /*01c0*/  UMOV UR6, 0x20fd8164 ;  /* 0x20fd816400067882 */ /* 0x000fe20000000000 */
[----:B------:R-:W-:-:S06]  /*01d0*/  UMOV UR7, 0x3da8ff83 ;  /* 0x3da8ff8300077882 */ /* 0x000fcc0000000000 */
[C---:B------:R-:W-:Y:S01]  /*01e0*/  DFMA R14, R10.reuse, UR8, -R14 ;  /* 0x000000080a0e7c2b */ /* 0x040fe2000800080e */
[----:B------:R-:W-:Y:S01]  /*01f0*/  UMOV UR8, 0x69ace392 ;  /* 0x69ace39200087882 */ /* 0x000fe20000000000 */
[----:B------:R-:W-:Y:S01]  /*0200*/  DFMA R12, R10, -UR6, R12 ;  /* 0x800000060a0c7c2b */ /* 0x000fe2000800000c */
[----:B------:R-:W-:Y:S01]  /*0210*/  UMOV UR9, 0x3ec71de3 ;  /* 0x3ec71de300097882 */ /* 0x000fe20000000000 */
[----:B------:R-:W-:Y:S01]  /*0220*/  UMOV UR6, 0x8e06e6d9 ;  /* 0x8e06e6d900067882 */ /* 0x000fe20000000000 */
[----:B------:R-:W-:-:S03]  /*0230*/  UMOV UR7, 0x3e927e4f ;  /* 0x3e927e4f00077882 */ /* 0x000fc60000000000 */
[C---:B------:R-:W-:Y:S01]  /*0240*/  DFMA R14, R10.reuse, R14, UR8 ;  /* 0x000000080a0e7e2b */ /* 0x040fe2000800000e */
[----:B------:R-:W-:Y:S01]  /*0250*/  UMOV UR8, 0x19db62a1 ;  /* 0x19db62a100087882 */ /* 0x000fe20000000000 */
[----:B------:R-:W-:Y:S01]  /*0260*/  DFMA R12, R10, R12, -UR6 ;  /* 0x800000060a0c7e2b */ /* 0x000fe2000800000c */
[----:B------:R-:W-:Y:S01]  /*0270*/  UMOV UR9, 0x3f2a01a0 ;  /* 0x3f2a01a000097882 */ /* 0x000fe20000000000 */
[----:B------:R-:W-:Y:S01]  /*0280*/  UMOV UR6, 0x19ddbce9 ;  /* 0x19ddbce900067882 */ /* 0x000fe20000000000 */
[----:B------:R-:W-:-:S03]  /*0290*/  UMOV UR7, 0x3efa01a0 ;  /* 0x3efa01a000077882 */ /* 0x000fc60000000000 */
[C---:B------:R-:W-:Y:S01]  /*02a0*/  DFMA R14, R10.reuse, R14, -UR8 ;  /* 0x800000080a0e7e2b */ /* 0x040fe2000800000e */
[----:B------:R-:W-:Y:S01]  /*02b0*/  UMOV UR8, 0x11110818 ;  /* 0x1111081800087882 */ /* 0x000fe20000000000 */
[----:B------:R-:W-:Y:S01]  /*02c0*/  DFMA R12, R10, R12, UR6 ;  /* 0x000000060a0c7e2b */ /* 0x000fe2000800000c */
        /* <DEDUP_REMOVED lines=9> */
[C---:B------:R-:W-:Y:S02]  /*0360*/  DFMA R14, R10.reuse, R14, -UR8 ;  /* 0x800000080a0e7e2b */ /* 0x040fe4000800000e */
[----:B------:R-:W-:-:S06]  /*0370*/  DFMA R12, R10, R12, UR6 ;  /* 0x000000060a0c7e2b */ /* 0x000fcc000800000c */
[C---:B------:R-:W-:Y:S02]  /*0380*/  DFMA R14, R10.reuse, R14, RZ ;  /* 0x0000000e0a0e722b */ /* 0x040fe400000000ff */
[----:B------:R-:W-:-:S06]  /*0390*/  DFMA R12, R10, R12, -0.5 ;  /* 0xbfe000000a0c742b */ /* 0x000fcc000000000c */
[----:B------:R-:W-:Y:S02]  /*03a0*/  DFMA R14, R14, R8, R8 ;  /* 0x000000080e0e722b */ /* 0x000fe40000000008 */
[----:B------:R-:W-:-:S06]  /*03b0*/  DFMA R12, R10, R12, 1 ;  /* 0x3ff000000a0c742b */ /* 0x000fcc000000000c */
[-C--:B--2---:R-:W-:Y:S02]  /*03c0*/  DMUL R8, R14, R6.reuse ;  /* 0x000000060e087228 */ /* 0x084fe40000000000 */
[----:B------:R-:W-:-:S06]  /*03d0*/  DMUL R10, R12, R6 ;  /* 0x000000060c0a7228 */ /* 0x000fcc0000000000 */
[-C--:B------:R-:W-:Y:S02]  /*03e0*/  DFMA R8, R12, R4.reuse, -R8 ;  /* 0x000000040c08722b */ /* 0x080fe40000000808 */
[----:B------:R-:W-:-:S07]  /*03f0*/  DFMA R10, R14, R4, R10 ;  /* 0x000000040e0a722b */ /* 0x000fce000000000a */
[----:B------:R-:W-:Y:S01]  /*0400*/  STG.E.128 desc[UR4][R2.64], R8 ;  /* 0x0000000802007986 */ /* 0x000fe2000c101d04 */
[----:B------:R-:W-:Y:S05]  /*0410*/  EXIT ;  /* 0x000000000000794d */ /* 0x000fea0003800000 */
.L_x_0:
[----:B------:R-:W-:-:S00]  /*0420*/  BRA `(.L_x_0) ;  /* 0xfffffffc00fc7947 */ /* 0x000fc0000383ffff */
[----:B------:R-:W-:-:S00]  /*0430*/  NOP ;  /* 0x0000000000007918 */ /* 0x000fc00000000000 */
        /* <DEDUP_REMOVED lines=12> */
.L_x_1:


//--------------------- .nv.shared.reserved.0     --------------------------
	.section	.nv.shared.reserved.0,"aw",@nobits
	.weak		__nv_reservedSMEM_offset_0_alias
	.size		__nv_reservedSMEM_offset_0_alias, 0, 64
	.other		__nv_reservedSMEM_offset_0_alias,@"STO_CUDA_RESERVED_SHARED STV_DEFAULT"
__nv_reservedSMEM_offset_0_alias:
	.zero		0
	.zero		64


//--------------------- .nv.constant0.t_kernel    --------------------------
	.section	.nv.constant0.t_kernel,"a",@progbits
	.sectionflags	@""
	.align	4
.nv.constant0.t_kernel:
	.zero		912


//--------------------- SYMBOLS --------------------------

	.type		.nv.reservedSmem.offset0,@object
	.size		.nv.reservedSmem.offset0,0x4
